	.headerflags	@"EF_CUDA_TEXMODE_UNIFIED EF_CUDA_64BIT_ADDRESS EF_CUDA_ACCELERATORS EF_CUDA_SM90 EF_CUDA_VIRTUAL_SM(EF_CUDA_SM90)"
	.elftype	@"ET_EXEC"


//--------------------- .nv.info                  --------------------------
	.section	.nv.info,"",@"SHT_CUDA_INFO"
	.align	4


	//----- nvinfo : EIATTR_REGCOUNT
	.align		4
        /*0000*/ 	.byte	0x04, 0x2f
        /*0002*/ 	.short	(.L_3 - .L_2)
	.align		4
.L_2:
        /*0004*/ 	.word	index@(triton_poi_fused__native_batch_norm_legit_no_training__prelu_kernel_add_0)
        /*0008*/ 	.word	0x0000001e


	//----- nvinfo : EIATTR_MIN_STACK_SIZE
	.align		4
.L_3:
        /*000c*/ 	.byte	0x04, 0x12
        /*000e*/ 	.short	(.L_5 - .L_4)
	.align		4
.L_4:
        /*0010*/ 	.word	index@(triton_poi_fused__native_batch_norm_legit_no_training__prelu_kernel_add_0)
        /*0014*/ 	.word	0x00000000


	//----- nvinfo : EIATTR_FRAME_SIZE
	.align		4
.L_5:
        /*0018*/ 	.byte	0x04, 0x11
        /*001a*/ 	.short	(.L_7 - .L_6)
	.align		4
.L_6:
        /*001c*/ 	.word	index@(triton_poi_fused__native_batch_norm_legit_no_training__prelu_kernel_add_0)
        /*0020*/ 	.word	0x00000000


	//----- nvinfo : EIATTR_MIN_STACK_SIZE
	.align		4
.L_7:
        /*0024*/ 	.byte	0x04, 0x12
        /*0026*/ 	.short	(.L_9 - .L_8)
	.align		4
.L_8:
        /*0028*/ 	.word	index@(triton_poi_fused__native_batch_norm_legit_no_training__prelu_kernel_add_0)
        /*002c*/ 	.word	0x00000000
.L_9:


//--------------------- .nv.info.triton_poi_fused__native_batch_norm_legit_no_training__prelu_kernel_add_0 --------------------------
	.section	.nv.info.triton_poi_fused__native_batch_norm_legit_no_training__prelu_kernel_add_0,"",@"SHT_CUDA_INFO"
	.sectionflags	@""
	.align	4


	//----- nvinfo : EIATTR_CUDA_API_VERSION
	.align		4
        /*0000*/ 	.byte	0x04, 0x37
        /*0002*/ 	.short	(.L_11 - .L_10)
.L_10:
        /*0004*/ 	.word	0x0000007c


	//----- nvinfo : EIATTR_KPARAM_INFO
	.align		4
.L_11:
        /*0008*/ 	.byte	0x04, 0x17
        /*000a*/ 	.short	(.L_13 - .L_12)
.L_12:
        /*000c*/ 	.word	0x00000000
        /*0010*/ 	.short	0x000f
        /*0012*/ 	.short	0x0078
        /*0014*/ 	.byte	0x00, 0xf0, 0x11, 0x00


	//----- nvinfo : EIATTR_KPARAM_INFO
	.align		4
.L_13:
        /*0018*/ 	.byte	0x04, 0x17
        /*001a*/ 	.short	(.L_15 - .L_14)
.L_14:
        /*001c*/ 	.word	0x00000000
        /*0020*/ 	.short	0x000e
        /*0022*/ 	.short	0x0070
        /*0024*/ 	.byte	0x00, 0xf4, 0x21, 0x00


	//----- nvinfo : EIATTR_KPARAM_INFO
	.align		4
.L_15:
        /*0028*/ 	.byte	0x04, 0x17
        /*002a*/ 	.short	(.L_17 - .L_16)
.L_16:
        /*002c*/ 	.word	0x00000000
        /*0030*/ 	.short	0x000d
        /*0032*/ 	.short	0x0068
        /*0034*/ 	.byte	0x00, 0xf4, 0x21, 0x00


	//----- nvinfo : EIATTR_KPARAM_INFO
	.align		4
.L_17:
        /*0038*/ 	.byte	0x04, 0x17
        /*003a*/ 	.short	(.L_19 - .L_18)
.L_18:
        /*003c*/ 	.word	0x00000000
        /*0040*/ 	.short	0x000c
        /*0042*/ 	.short	0x0060
        /*0044*/ 	.byte	0x00, 0xf4, 0x21, 0x00


	//----- nvinfo : EIATTR_KPARAM_INFO
	.align		4
.L_19:
        /*0048*/ 	.byte	0x04, 0x17
        /*004a*/ 	.short	(.L_21 - .L_20)
.L_20:
        /*004c*/ 	.word	0x00000000
        /*0050*/ 	.short	0x000b
        /*0052*/ 	.short	0x0058
        /*0054*/ 	.byte	0x00, 0xf4, 0x21, 0x00


	//----- nvinfo : EIATTR_KPARAM_INFO
	.align		4
.L_21:
        /*0058*/ 	.byte	0x04, 0x17
        /*005a*/ 	.short	(.L_23 - .L_22)
.L_22:
        /*005c*/ 	.word	0x00000000
        /*0060*/ 	.short	0x000a
        /*0062*/ 	.short	0x0050
        /*0064*/ 	.byte	0x00, 0xf4, 0x21, 0x00


	//----- nvinfo : EIATTR_KPARAM_INFO
	.align		4
.L_23:
        /*0068*/ 	.byte	0x04, 0x17
        /*006a*/ 	.short	(.L_25 - .L_24)
.L_24:
        /*006c*/ 	.word	0x00000000
        /*0070*/ 	.short	0x0009
        /*0072*/ 	.short	0x0048
        /*0074*/ 	.byte	0x00, 0xf4, 0x21, 0x00


	//----- nvinfo : EIATTR_KPARAM_INFO
	.align		4
.L_25:
        /*0078*/ 	.byte	0x04, 0x17
        /*007a*/ 	.short	(.L_27 - .L_26)
.L_26:
        /*007c*/ 	.word	0x00000000
        /*0080*/ 	.short	0x0008
        /*0082*/ 	.short	0x0040
        /*0084*/ 	.byte	0x00, 0xf4, 0x21, 0x00


	//----- nvinfo : EIATTR_KPARAM_INFO
	.align		4
.L_27:
        /*0088*/ 	.byte	0x04, 0x17
        /*008a*/ 	.short	(.L_29 - .L_28)
.L_28:
        /*008c*/ 	.word	0x00000000
        /*0090*/ 	.short	0x0007
        /*0092*/ 	.short	0x0038
        /*0094*/ 	.byte	0x00, 0xf4, 0x21, 0x00


	//----- nvinfo : EIATTR_KPARAM_INFO
	.align		4
.L_29:
        /*0098*/ 	.byte	0x04, 0x17
        /*009a*/ 	.short	(.L_31 - .L_30)
.L_30:
        /*009c*/ 	.word	0x00000000
        /*00a0*/ 	.short	0x0006
        /*00a2*/ 	.short	0x0030
        /*00a4*/ 	.byte	0x00, 0xf4, 0x21, 0x00


	//----- nvinfo : EIATTR_KPARAM_INFO
	.align		4
.L_31:
        /*00a8*/ 	.byte	0x04, 0x17
        /*00aa*/ 	.short	(.L_33 - .L_32)
.L_32:
        /*00ac*/ 	.word	0x00000000
        /*00b0*/ 	.short	0x0005
        /*00b2*/ 	.short	0x0028
        /*00b4*/ 	.byte	0x00, 0xf4, 0x21, 0x00


	//----- nvinfo : EIATTR_KPARAM_INFO
	.align		4
.L_33:
        /*00b8*/ 	.byte	0x04, 0x17
        /*00ba*/ 	.short	(.L_35 - .L_34)
.L_34:
        /*00bc*/ 	.word	0x00000000
        /*00c0*/ 	.short	0x0004
        /*00c2*/ 	.short	0x0020
        /*00c4*/ 	.byte	0x00, 0xf4, 0x21, 0x00


	//----- nvinfo : EIATTR_KPARAM_INFO
	.align		4
.L_35:
        /*00c8*/ 	.byte	0x04, 0x17
        /*00ca*/ 	.short	(.L_37 - .L_36)
.L_36:
        /*00cc*/ 	.word	0x00000000
        /*00d0*/ 	.short	0x0003
        /*00d2*/ 	.short	0x0018
        /*00d4*/ 	.byte	0x00, 0xf4, 0x21, 0x00


	//----- nvinfo : EIATTR_KPARAM_INFO
	.align		4
.L_37:
        /*00d8*/ 	.byte	0x04, 0x17
        /*00da*/ 	.short	(.L_39 - .L_38)
.L_38:
        /*00dc*/ 	.word	0x00000000
        /*00e0*/ 	.short	0x0002
        /*00e2*/ 	.short	0x0010
        /*00e4*/ 	.byte	0x00, 0xf4, 0x21, 0x00


	//----- nvinfo : EIATTR_KPARAM_INFO
	.align		4
.L_39:
        /*00e8*/ 	.byte	0x04, 0x17
        /*00ea*/ 	.short	(.L_41 - .L_40)
.L_40:
        /*00ec*/ 	.word	0x00000000
        /*00f0*/ 	.short	0x0001
        /*00f2*/ 	.short	0x0008
        /*00f4*/ 	.byte	0x00, 0xf4, 0x21, 0x00


	//----- nvinfo : EIATTR_KPARAM_INFO
	.align		4
.L_41:
        /*00f8*/ 	.byte	0x04, 0x17
        /*00fa*/ 	.short	(.L_43 - .L_42)
.L_42:
        /*00fc*/ 	.word	0x00000000
        /*0100*/ 	.short	0x0000
        /*0102*/ 	.short	0x0000
        /*0104*/ 	.byte	0x00, 0xf4, 0x21, 0x00


	//----- nvinfo : EIATTR_SPARSE_MMA_MASK
	.align		4
.L_43:
        /*0108*/ 	.byte	0x03, 0x50
        /*010a*/ 	.short	0x0000


	//----- nvinfo : EIATTR_MAXREG_COUNT
	.align		4
        /*010c*/ 	.byte	0x03, 0x1b
        /*010e*/ 	.short	0x00ff


	//----- nvinfo : EIATTR_EXIT_INSTR_OFFSETS
	.align		4
        /*0110*/ 	.byte	0x04, 0x1c
        /*0112*/ 	.short	(.L_45 - .L_44)


	//   ....[0]....
.L_44:
        /*0114*/ 	.word	0x000005c0


	//----- nvinfo : EIATTR_REQNTID
	.align		4
.L_45:
        /*0118*/ 	.byte	0x04, 0x10
        /*011a*/ 	.short	(.L_47 - .L_46)
.L_46:
        /*011c*/ 	.word	0x00000080
        /*0120*/ 	.word	0x00000001
        /*0124*/ 	.word	0x00000001


	//----- nvinfo : EIATTR_CBANK_PARAM_SIZE
	.align		4
.L_47:
        /*0128*/ 	.byte	0x03, 0x19
        /*012a*/ 	.short	0x007c


	//----- nvinfo : EIATTR_PARAM_CBANK
	.align		4
        /*012c*/ 	.byte	0x04, 0x0a
        /*012e*/ 	.short	(.L_49 - .L_48)
	.align		4
.L_48:
        /*0130*/ 	.word	index@(.nv.constant0.triton_poi_fused__native_batch_norm_legit_no_training__prelu_kernel_add_0)
        /*0134*/ 	.short	0x0210
        /*0136*/ 	.short	0x007c


	//----- nvinfo : EIATTR_SW_WAR
	.align		4
.L_49:
        /*0138*/ 	.byte	0x04, 0x36
        /*013a*/ 	.short	(.L_51 - .L_50)
.L_50:
        /*013c*/ 	.word	0x00000008
.L_51:


//--------------------- .nv.callgraph             --------------------------
	.section	.nv.callgraph,"",@"SHT_CUDA_CALLGRAPH"
	.align	4
	.sectionentsize	8
	.align		4
        /*0000*/ 	.word	0x00000000
	.align		4
        /*0004*/ 	.word	0xffffffff
	.align		4
        /*0008*/ 	.word	0x00000000
	.align		4
        /*000c*/ 	.word	0xfffffffe
	.align		4
        /*0010*/ 	.word	0x00000000
	.align		4
        /*0014*/ 	.word	0xfffffffd
	.align		4
        /*0018*/ 	.word	0x00000000
	.align		4
        /*001c*/ 	.word	0xfffffffc


//--------------------- .nv.constant4             --------------------------
	.section	.nv.constant4,"a",@progbits
	.align	8
	.align		8
.nv.constant4:
        /*0000*/ 	.dword	_$_str
	.align		8
        /*0008*/ 	.dword	_$_str_$_2


//--------------------- .text.triton_poi_fused__native_batch_norm_legit_no_training__prelu_kernel_add_0 --------------------------
	.section	.text.triton_poi_fused__native_batch_norm_legit_no_training__prelu_kernel_add_0,"ax",@progbits
	.align	128
        .global         triton_poi_fused__native_batch_norm_legit_no_training__prelu_kernel_add_0
        .type           triton_poi_fused__native_batch_norm_legit_no_training__prelu_kernel_add_0,@function
        .size           triton_poi_fused__native_batch_norm_legit_no_training__prelu_kernel_add_0,(.L_x_1 - triton_poi_fused__native_batch_norm_legit_no_training__prelu_kernel_add_0)
        .other          triton_poi_fused__native_batch_norm_legit_no_training__prelu_kernel_add_0,@"STO_CUDA_ENTRY STV_DEFAULT"
triton_poi_fused__native_batch_norm_legit_no_training__prelu_kernel_add_0:
.text.triton_poi_fused__native_batch_norm_legit_no_training__prelu_kernel_add_0:
[----:B------:R-:W-:Y:S01]  /*0000*/  LDC R1, c[0x0][0x28] ;  /* 0x00000a00ff017b82 */ /* 0x000fe20000000800 */
[----:B------:R-:W1:Y:S07]  /*0010*/  S2R R18, SR_TID.X ;  /* 0x0000000000127919 */ /* 0x000e6e0000002100 */
[----:B------:R-:W2:Y:S01]  /*0020*/  LDC.64 R4, c[0x0][0x248] ;  /* 0x00009200ff047b82 */ /* 0x000ea20000000a00 */
[----:B------:R-:W-:Y:S01]  /*0030*/  ULDC.64 UR4, c[0x0][0x208] ;  /* 0x0000820000047ab9 */ /* 0x000fe20000000a00 */
[----:B------:R-:W3:Y:S06]  /*0040*/  S2R R3, SR_CTAID.X ;  /* 0x0000000000037919 */ /* 0x000eec0000002500 */
[----:B------:R-:W4:Y:S08]  /*0050*/  LDC.64 R24, c[0x0][0x220] ;  /* 0x00008800ff187b82 */ /* 0x000f300000000a00 */
[----:B------:R-:W5:Y:S08]  /*0060*/  LDC.64 R22, c[0x0][0x240] ;  /* 0x00009000ff167b82 */ /* 0x000f700000000a00 */
[----:B------:R-:W5:Y:S01]  /*0070*/  LDC.64 R26, c[0x0][0x238] ;  /* 0x00008e00ff1a7b82 */ /* 0x000f620000000a00 */
[----:B-1----:R-:W-:-:S07]  /*0080*/  LOP3.LUT R18, R18, 0x7f, RZ, 0xc0, !PT ;  /* 0x0000007f12127812 */ /* 0x002fce00078ec0ff */
[----:B------:R-:W1:Y:S01]  /*0090*/  LDC.64 R16, c[0x0][0x210] ;  /* 0x00008400ff107b82 */ /* 0x000e620000000a00 */
[----:B---3--:R-:W-:Y:S02]  /*00a0*/  SHF.R.S32.HI R0, RZ, 0x18, R3 ;  /* 0x00000018ff007819 */ /* 0x008fe40000011403 */
[----:B------:R-:W-:Y:S02]  /*00b0*/  LEA R18, R3, R18, 0x7 ;  /* 0x0000001203127211 */ /* 0x000fe400078e38ff */
[----:B------:R-:W-:-:S03]  /*00c0*/  SGXT R3, R0, 0x1 ;  /* 0x000000010003781a */ /* 0x000fc60000000200 */
[----:B------:R-:W3:Y:S01]  /*00d0*/  LDC.64 R14, c[0x0][0x218] ;  /* 0x00008600ff0e7b82 */ /* 0x000ee20000000a00 */
[----:B------:R-:W-:-:S04]  /*00e0*/  LEA.HI R3, R3, R18, RZ, 0xa ;  /* 0x0000001203037211 */ /* 0x000fc800078f50ff */
[----:B------:R-:W-:-:S03]  /*00f0*/  SHF.R.S32.HI R3, RZ, 0xa, R3 ;  /* 0x0000000aff037819 */ /* 0x000fc60000011403 */
[----:B------:R-:W3:Y:S01]  /*0100*/  LDC.64 R12, c[0x0][0x250] ;  /* 0x00009400ff0c7b82 */ /* 0x000ee20000000a00 */
[----:B------:R-:W-:-:S04]  /*0110*/  LEA.HI R0, R3, R3, RZ, 0x3 ;  /* 0x0000000303007211 */ /* 0x000fc800078f18ff */
[----:B------:R-:W-:-:S03]  /*0120*/  LOP3.LUT R0, R0, 0xfffffff8, RZ, 0xc0, !PT ;  /* 0xfffffff800007812 */ /* 0x000fc600078ec0ff */
[----:B------:R-:W3:Y:S01]  /*0130*/  LDC.64 R10, c[0x0][0x258] ;  /* 0x00009600ff0a7b82 */ /* 0x000ee20000000a00 */
[----:B------:R-:W-:-:S05]  /*0140*/  IADD3 R21, R3, -R0, RZ ;  /* 0x8000000003157210 */ /* 0x000fca0007ffe0ff */
[C---:B--2---:R-:W-:Y:S02]  /*0150*/  IMAD.WIDE R4, R21.reuse, 0x4, R4 ;  /* 0x0000000415047825 */ /* 0x044fe400078e0204 */
[----:B------:R-:W2:Y:S02]  /*0160*/  LDC.64 R6, c[0x0][0x228] ;  /* 0x00008a00ff067b82 */ /* 0x000ea40000000a00 */
[C---:B----4-:R-:W-:Y:S01]  /*0170*/  IMAD.WIDE R24, R21.reuse, 0x4, R24 ;  /* 0x0000000415187825 */ /* 0x050fe200078e0218 */
[----:B------:R-:W4:Y:S04]  /*0180*/  LDG.E.EL R19, desc[UR4][R4.64] ;  /* 0x0000000404137981 */ /* 0x000f28000c2e1900 */
[----:B------:R1:W4:Y:S01]  /*0190*/  LDG.E.EL R0, desc[UR4][R24.64] ;  /* 0x0000000418007981 */ /* 0x000322000c2e1900 */
[----:B------:R-:W2:Y:S01]  /*01a0*/  LDC.64 R2, c[0x0][0x230] ;  /* 0x00008c00ff027b82 */ /* 0x000ea20000000a00 */
[----:B-----5:R-:W-:-:S07]  /*01b0*/  IMAD.WIDE R22, R21, 0x4, R22 ;  /* 0x0000000415167825 */ /* 0x020fce00078e0216 */
[----:B------:R-:W5:Y:S01]  /*01c0*/  LDC.64 R8, c[0x0][0x260] ;  /* 0x00009800ff087b82 */ /* 0x000f620000000a00 */
[C---:B01----:R-:W-:Y:S01]  /*01d0*/  IMAD.WIDE R24, R18.reuse, 0x4, R26 ;  /* 0x0000000412187825 */ /* 0x043fe200078e021a */
[----:B------:R-:W4:Y:S03]  /*01e0*/  LDG.E.EL R23, desc[UR4][R22.64] ;  /* 0x0000000416177981 */ /* 0x000f26000c2e1900 */
[----:B------:R-:W-:Y:S01]  /*01f0*/  IMAD.WIDE R16, R18, 0x4, R16 ;  /* 0x0000000412107825 */ /* 0x000fe200078e0210 */
[----:B------:R-:W4:Y:S02]  /*0200*/  LDG.E R20, desc[UR4][R24.64] ;  /* 0x0000000418147981 */ /* 0x000f24000c1e1900 */
[----:B------:R-:W0:Y:S01]  /*0210*/  LDC.64 R4, c[0x0][0x268] ;  /* 0x00009a00ff047b82 */ /* 0x000e220000000a00 */
[C---:B---3--:R-:W-:Y:S02]  /*0220*/  IMAD.WIDE R14, R21.reuse, 0x4, R14 ;  /* 0x00000004150e7825 */ /* 0x048fe400078e020e */
[----:B------:R-:W3:Y:S04]  /*0230*/  LDG.E R16, desc[UR4][R16.64] ;  /* 0x0000000410107981 */ /* 0x000ee8000c1e1900 */
[----:B------:R-:W3:Y:S01]  /*0240*/  LDG.E.EL R15, desc[UR4][R14.64] ;  /* 0x000000040e0f7981 */ /* 0x000ee2000c2e1900 */
[----:B------:R-:W-:-:S04]  /*0250*/  IMAD.WIDE R12, R21, 0x4, R12 ;  /* 0x00000004150c7825 */ /* 0x000fc800078e020c */
[C---:B------:R-:W-:Y:S02]  /*0260*/  IMAD.WIDE R10, R21.reuse, 0x4, R10 ;  /* 0x00000004150a7825 */ /* 0x040fe400078e020a */
[----:B------:R-:W3:Y:S02]  /*0270*/  LDG.E.EL R12, desc[UR4][R12.64] ;  /* 0x000000040c0c7981 */ /* 0x000ee4000c2e1900 */
[C---:B--2---:R-:W-:Y:S02]  /*0280*/  IMAD.WIDE R6, R21.reuse, 0x4, R6 ;  /* 0x0000000415067825 */ /* 0x044fe400078e0206 */
[----:B------:R-:W2:Y:S02]  /*0290*/  LDG.E.EL R11, desc[UR4][R10.64] ;  /* 0x000000040a0b7981 */ /* 0x000ea4000c2e1900 */
[C---:B------:R-:W-:Y:S02]  /*02a0*/  IMAD.WIDE R2, R21.reuse, 0x4, R2 ;  /* 0x0000000415027825 */ /* 0x040fe400078e0202 */
[----:B------:R-:W2:Y:S02]  /*02b0*/  LDG.E.EL R6, desc[UR4][R6.64] ;  /* 0x0000000406067981 */ /* 0x000ea4000c2e1900 */
[----:B-----5:R-:W-:-:S02]  /*02c0*/  IMAD.WIDE R8, R21, 0x4, R8 ;  /* 0x0000000415087825 */ /* 0x020fc400078e0208 */
[----:B------:R1:W5:Y:S02]  /*02d0*/  LDG.E.EL R3, desc[UR4][R2.64] ;  /* 0x0000000402037981 */ /* 0x000364000c2e1900 */
[----:B0-----:R-:W-:Y:S02]  /*02e0*/  IMAD.WIDE R4, R21, 0x4, R4 ;  /* 0x0000000415047825 */ /* 0x001fe400078e0204 */
[----:B------:R-:W2:Y:S04]  /*02f0*/  LDG.E.EL R8, desc[UR4][R8.64] ;  /* 0x0000000408087981 */ /* 0x000ea8000c2e1900 */
[----:B------:R0:W2:Y:S01]  /*0300*/  LDG.E.EL R4, desc[UR4][R4.64] ;  /* 0x0000000404047981 */ /* 0x0000a2000c2e1900 */
[----:B-1----:R-:W-:Y:S01]  /*0310*/  HFMA2.MMA R2, -RZ, RZ, 1.625, 0 ;  /* 0x3e800000ff027435 */ /* 0x002fe200000001ff */
[----:B----4-:R-:W-:-:S04]  /*0320*/  FADD R19, R19, 9.9999997473787516356e-06 ;  /* 0x3727c5ac13137421 */ /* 0x010fc80000000000 */
[----:B------:R-:W1:Y:S01]  /*0330*/  MUFU.SQRT R14, R19 ;  /* 0x00000013000e7308 */ /* 0x000e620000002000 */
[----:B------:R-:W-:-:S07]  /*0340*/  FADD R0, R0, 9.9999997473787516356e-06 ;  /* 0x3727c5ac00007421 */ /* 0x000fce0000000000 */
[----:B------:R-:W4:Y:S01]  /*0350*/  MUFU.SQRT R13, R0 ;  /* 0x00000000000d7308 */ /* 0x000f220000002000 */
[C---:B-1----:R-:W-:Y:S02]  /*0360*/  FSETP.GT.AND P1, PT, R14.reuse, 8.50705917302346158658e+37, PT ;  /* 0x7e8000000e00780b */ /* 0x042fe40003f24000 */
[----:B------:R-:W-:Y:S02]  /*0370*/  FSETP.GEU.AND P3, PT, R14, 1.175494350822287508e-38, PT ;  /* 0x008000000e00780b */ /* 0x000fe40003f6e000 */
[C---:B----4-:R-:W-:Y:S02]  /*0380*/  FSETP.GT.AND P0, PT, R13.reuse, 8.50705917302346158658e+37, PT ;  /* 0x7e8000000d00780b */ /* 0x050fe40003f04000 */
[----:B------:R-:W-:-:S07]  /*0390*/  FSETP.GEU.AND P2, PT, R13, 1.175494350822287508e-38, PT ;  /* 0x008000000d00780b */ /* 0x000fce0003f4e000 */
[----:B------:R-:W-:-:S04]  /*03a0*/  @P1 FMUL R14, R14, 0.25 ;  /* 0x3e8000000e0e1820 */ /* 0x000fc80000400000 */
[----:B------:R-:W-:Y:S01]  /*03b0*/  @!P3 FMUL R14, R14, 16777216 ;  /* 0x4b8000000e0eb820 */ /* 0x000fe20000400000 */
[----:B------:R-:W-:-:S05]  /*03c0*/  @P0 FMUL R13, R13, 0.25 ;  /* 0x3e8000000d0d0820 */ /* 0x000fca0000400000 */
[----:B------:R-:W1:Y:S01]  /*03d0*/  MUFU.RCP R14, R14 ;  /* 0x0000000e000e7308 */ /* 0x000e620000001000 */
[----:B------:R-:W-:Y:S01]  /*03e0*/  @!P2 FMUL R13, R13, 16777216 ;  /* 0x4b8000000d0da820 */ /* 0x000fe20000400000 */
[----:B0-----:R-:W-:-:S06]  /*03f0*/  FSEL R5, R2, 1, P1 ;  /* 0x3f80000002057808 */ /* 0x001fcc0000800000 */
[----:B------:R-:W0:Y:S01]  /*0400*/  MUFU.RCP R13, R13 ;  /* 0x0000000d000d7308 */ /* 0x000e220000001000 */
[----:B------:R-:W-:Y:S01]  /*0410*/  @!P3 FMUL R5, R5, 16777216 ;  /* 0x4b8000000505b820 */ /* 0x000fe20000400000 */
[----:B------:R-:W-:Y:S01]  /*0420*/  FADD R20, R20, -R23 ;  /* 0x8000001714147221 */ /* 0x000fe20000000000 */
[----:B------:R-:W-:Y:S02]  /*0430*/  FSEL R0, R2, 1, P0 ;  /* 0x3f80000002007808 */ /* 0x000fe40000000000 */
[----:B-1----:R-:W-:-:S03]  /*0440*/  FMUL R5, R14, R5 ;  /* 0x000000050e057220 */ /* 0x002fc60000400000 */
[----:B------:R-:W-:Y:S01]  /*0450*/  @!P2 FMUL R0, R0, 16777216 ;  /* 0x4b8000000000a820 */ /* 0x000fe20000400000 */
[----:B---3--:R-:W-:Y:S01]  /*0460*/  FADD R7, R16, -R15 ;  /* 0x8000000f10077221 */ /* 0x008fe20000000000 */
[----:B------:R-:W-:Y:S01]  /*0470*/  FMUL R5, R5, R20 ;  /* 0x0000001405057220 */ /* 0x000fe20000400000 */
[----:B------:R-:W1:Y:S01]  /*0480*/  LDC.64 R16, c[0x0][0x278] ;  /* 0x00009e00ff107b82 */ /* 0x000e620000000a00 */
[----:B0-----:R-:W-:-:S07]  /*0490*/  FMUL R0, R13, R0 ;  /* 0x000000000d007220 */ /* 0x001fce0000400000 */
[----:B------:R-:W0:Y:S01]  /*04a0*/  LDC.64 R20, c[0x0][0x270] ;  /* 0x00009c00ff147b82 */ /* 0x000e220000000a00 */
[----:B------:R-:W-:-:S07]  /*04b0*/  FMUL R0, R0, R7 ;  /* 0x0000000700007220 */ /* 0x000fce0000400000 */
[----:B------:R-:W3:Y:S01]  /*04c0*/  LDC.64 R14, c[0x0][0x280] ;  /* 0x0000a000ff0e7b82 */ /* 0x000ee20000000a00 */
[----:B--2---:R-:W-:Y:S01]  /*04d0*/  FFMA R5, R12, R5, R11 ;  /* 0x000000050c057223 */ /* 0x004fe2000000000b */
[----:B-----5:R-:W-:-:S03]  /*04e0*/  FFMA R3, R6, R0, R3 ;  /* 0x0000000006037223 */ /* 0x020fc60000000003 */
[----:B------:R-:W-:Y:S01]  /*04f0*/  FMUL R8, R8, R5 ;  /* 0x0000000508087220 */ /* 0x000fe20000400000 */
[----:B------:R-:W-:Y:S01]  /*0500*/  FMUL R4, R4, R3 ;  /* 0x0000000304047220 */ /* 0x000fe20000400000 */
[----:B------:R-:W-:Y:S02]  /*0510*/  FSETP.GT.AND P1, PT, R5, RZ, PT ;  /* 0x000000ff0500720b */ /* 0x000fe40003f24000 */
[----:B------:R-:W-:Y:S02]  /*0520*/  FSETP.GT.AND P0, PT, R3, RZ, PT ;  /* 0x000000ff0300720b */ /* 0x000fe40003f04000 */
[----:B------:R-:W-:Y:S02]  /*0530*/  FSEL R8, R5, R8, P1 ;  /* 0x0000000805087208 */ /* 0x000fe40000800000 */
[----:B------:R-:W-:Y:S01]  /*0540*/  FSEL R7, R3, R4, P0 ;  /* 0x0000000403077208 */ /* 0x000fe20000000000 */
[----:B-1----:R-:W-:-:S04]  /*0550*/  IMAD.WIDE R16, R18, 0x4, R16 ;  /* 0x0000000412107825 */ /* 0x002fc800078e0210 */
[----:B0-----:R-:W-:-:S04]  /*0560*/  IMAD.WIDE R20, R18, 0x4, R20 ;  /* 0x0000000412147825 */ /* 0x001fc800078e0214 */
[----:B------:R-:W-:Y:S01]  /*0570*/  FADD R7, R8, R7 ;  /* 0x0000000708077221 */ /* 0x000fe20000000000 */
[----:B---3--:R-:W-:Y:S01]  /*0580*/  IMAD.WIDE R14, R18, 0x4, R14 ;  /* 0x00000004120e7825 */ /* 0x008fe200078e020e */
[----:B------:R-:W-:Y:S04]  /*0590*/  STG.E desc[UR4][R20.64], R3 ;  /* 0x0000000314007986 */ /* 0x000fe8000c101904 */
[----:B------:R-:W-:Y:S04]  /*05a0*/  STG.E desc[UR4][R16.64], R5 ;  /* 0x0000000510007986 */ /* 0x000fe8000c101904 */
[----:B------:R-:W-:Y:S01]  /*05b0*/  STG.E desc[UR4][R14.64], R7 ;  /* 0x000000070e007986 */ /* 0x000fe2000c101904 */
[----:B------:R-:W-:Y:S05]  /*05c0*/  EXIT ;  /* 0x000000000000794d */ /* 0x000fea0003800000 */
.L_x_0:
[----:B------:R-:W-:-:S00]  /*05d0*/  BRA `(.L_x_0) ;  /* 0xfffffffc00fc7947 */ /* 0x000fc0000383ffff */
[----:B------:R-:W-:-:S00]  /*05e0*/  NOP ;  /* 0x0000000000007918 */ /* 0x000fc00000000000 */
        /* <DEDUP_REMOVED lines=9> */
.L_x_1:


//--------------------- .nv.global.init           --------------------------
	.section	.nv.global.init,"aw",@progbits
.nv.global.init:
	.type		_$_str,@object
	.size		_$_str,(_$_str_$_2 - _$_str)
_$_str:
        /*0000*/ 	.byte	0x5f, 0x5f, 0x43, 0x55, 0x44, 0x41, 0x5f, 0x46, 0x54, 0x5a, 0x00
	.type		_$_str_$_2,@object
	.size		_$_str_$_2,(.L_1 - _$_str_$_2)
_$_str_$_2:
        /*000b*/ 	.byte	0x5f, 0x5f, 0x43, 0x55, 0x44, 0x41, 0x5f, 0x50, 0x52, 0x45, 0x43, 0x5f, 0x53, 0x51, 0x52, 0x54
        /*001b*/ 	.byte	0x00
.L_1:


//--------------------- .nv.constant0.triton_poi_fused__native_batch_norm_legit_no_training__prelu_kernel_add_0 --------------------------
	.section	.nv.constant0.triton_poi_fused__native_batch_norm_legit_no_training__prelu_kernel_add_0,"a",@progbits
	.sectionflags	@""
	.align	4
.nv.constant0.triton_poi_fused__native_batch_norm_legit_no_training__prelu_kernel_add_0:
	.zero		652
